//
// Generated by NVIDIA NVVM Compiler
//
// Compiler Build ID: CL-36424714
// Cuda compilation tools, release 13.0, V13.0.88
// Based on NVVM 20.0.0
//

.version 9.0
.target sm_100
.address_size 64

	// .globl	_Z10matrix_addPiS_S_i

.visible .entry _Z10matrix_addPiS_S_i(
	.param .u64 .ptr .align 1 _Z10matrix_addPiS_S_i_param_0,
	.param .u64 .ptr .align 1 _Z10matrix_addPiS_S_i_param_1,
	.param .u64 .ptr .align 1 _Z10matrix_addPiS_S_i_param_2,
	.param .u32 _Z10matrix_addPiS_S_i_param_3
)
{
	.reg .pred 	%p<4>;
	.reg .b32 	%r<14>;
	.reg .b64 	%rd<11>;

	ld.param.u64 	%rd1, [_Z10matrix_addPiS_S_i_param_0];
	ld.param.u64 	%rd2, [_Z10matrix_addPiS_S_i_param_1];
	ld.param.u64 	%rd3, [_Z10matrix_addPiS_S_i_param_2];
	ld.param.u32 	%r2, [_Z10matrix_addPiS_S_i_param_3];
	mov.u32 	%r3, %ctaid.y;
	mov.u32 	%r4, %ntid.y;
	mov.u32 	%r5, %tid.y;
	mad.lo.s32 	%r6, %r3, %r4, %r5;
	mov.u32 	%r7, %ctaid.x;
	mov.u32 	%r8, %ntid.x;
	mov.u32 	%r9, %tid.x;
	mad.lo.s32 	%r10, %r7, %r8, %r9;
	mad.lo.s32 	%r1, %r2, %r6, %r10;
	setp.gt.u32 	%p1, %r6, 7;
	setp.gt.s32 	%p2, %r10, 7;
	or.pred  	%p3, %p1, %p2;
	@%p3 bra 	$L__BB0_2;
	cvta.to.global.u64 	%rd4, %rd1;
	cvta.to.global.u64 	%rd5, %rd2;
	cvta.to.global.u64 	%rd6, %rd3;
	mul.wide.s32 	%rd7, %r1, 4;
	add.s64 	%rd8, %rd4, %rd7;
	ld.global.u32 	%r11, [%rd8];
	add.s64 	%rd9, %rd5, %rd7;
	ld.global.u32 	%r12, [%rd9];
	add.s32 	%r13, %r12, %r11;
	add.s64 	%rd10, %rd6, %rd7;
	st.global.u32 	[%rd10], %r13;
$L__BB0_2:
	ret;

}


// ===== COMPILED SASS (sm_100) =====

	.target	sm_100

	.elftype	@"ET_EXEC"


//--------------------- .note.nv.tkinfo           --------------------------
	.section	.note.nv.tkinfo,"",@"SHT_NOTE"
	.sectionflags	@"SHF_NOTE_NV_TKINFO"
	.tkinfo
        /*0018*/ 	.word	0x00000002
        /*0030*/ 	.string	""
        /*0030*/ 	.string	"ptxas"
        /*0030*/ 	.string	"Cuda compilation tools, release 13.0, V13.0.88"
        /*0030*/ 	.string	"Build cuda_13.0.r13.0/compiler.36424714_0"
        /*0030*/ 	.string	"-arch sm_100 -m 64 "



//--------------------- .note.nv.cuinfo           --------------------------
	.section	.note.nv.cuinfo,"",@"SHT_NOTE"
	.sectionflags	@"SHF_NOTE_NV_CUINFO"
        /*0018*/ 	.short	0x0002
        /*001a*/ 	.short	0x0064
        /*001c*/ 	.short	0x0082
	.zero		2


//--------------------- .nv.info                  --------------------------
	.section	.nv.info,"",@"SHT_CUDA_INFO"
	.align	4


	//----- nvinfo : EIATTR_REGCOUNT
	.align		4
        /*0000*/ 	.byte	0x04, 0x2f
        /*0002*/ 	.short	(.L_1 - .L_0)
	.align		4
.L_0:
        /*0004*/ 	.word	index@(_Z10matrix_addPiS_S_i)
        /*0008*/ 	.word	0x0000000c


	//----- nvinfo : EIATTR_FRAME_SIZE
	.align		4
.L_1:
        /*000c*/ 	.byte	0x04, 0x11
        /*000e*/ 	.short	(.L_3 - .L_2)
	.align		4
.L_2:
        /*0010*/ 	.word	index@(_Z10matrix_addPiS_S_i)
        /*0014*/ 	.word	0x00000000


	//----- nvinfo : EIATTR_MIN_STACK_SIZE
	.align		4
.L_3:
        /*0018*/ 	.byte	0x04, 0x12
        /*001a*/ 	.short	(.L_5 - .L_4)
	.align		4
.L_4:
        /*001c*/ 	.word	index@(_Z10matrix_addPiS_S_i)
        /*0020*/ 	.word	0x00000000
.L_5:


//--------------------- .nv.compat                --------------------------
	.section	.nv.compat,"",@"SHT_CUDA_COMPAT_INFO"
	.align	4
        /*0000*/ 	.byte	0x02, 0x09, 0x00, 0x00, 0x02, 0x02, 0x01, 0x00, 0x02, 0x05, 0x05, 0x00, 0x03, 0x07, 0x01, 0x01
        /*0010*/ 	.byte	0x02, 0x03, 0x00, 0x00, 0x02, 0x06, 0x01, 0x00, 0x04, 0x0b, 0x08, 0x00, 0x09, 0x00, 0x00, 0x00
        /*0020*/ 	.byte	0x00, 0x00, 0x00, 0x00


//--------------------- .nv.info._Z10matrix_addPiS_S_i --------------------------
	.section	.nv.info._Z10matrix_addPiS_S_i,"",@"SHT_CUDA_INFO"
	.sectionflags	@""
	.align	4


	//----- nvinfo : EIATTR_CUDA_API_VERSION
	.align		4
        /*0000*/ 	.byte	0x04, 0x37
        /*0002*/ 	.short	(.L_7 - .L_6)
.L_6:
        /*0004*/ 	.word	0x00000082


	//----- nvinfo : EIATTR_KPARAM_INFO
	.align		4
.L_7:
        /*0008*/ 	.byte	0x04, 0x17
        /*000a*/ 	.short	(.L_9 - .L_8)
.L_8:
        /*000c*/ 	.word	0x00000000
        /*0010*/ 	.short	0x0003
        /*0012*/ 	.short	0x0018
        /*0014*/ 	.byte	0x00, 0xf0, 0x11, 0x00


	//----- nvinfo : EIATTR_KPARAM_INFO
	.align		4
.L_9:
        /*0018*/ 	.byte	0x04, 0x17
        /*001a*/ 	.short	(.L_11 - .L_10)
.L_10:
        /*001c*/ 	.word	0x00000000
        /*0020*/ 	.short	0x0002
        /*0022*/ 	.short	0x0010
        /*0024*/ 	.byte	0x00, 0xf5, 0x21, 0x00


	//----- nvinfo : EIATTR_KPARAM_INFO
	.align		4
.L_11:
        /*0028*/ 	.byte	0x04, 0x17
        /*002a*/ 	.short	(.L_13 - .L_12)
.L_12:
        /*002c*/ 	.word	0x00000000
        /*0030*/ 	.short	0x0001
        /*0032*/ 	.short	0x0008
        /*0034*/ 	.byte	0x00, 0xf5, 0x21, 0x00


	//----- nvinfo : EIATTR_KPARAM_INFO
	.align		4
.L_13:
        /*0038*/ 	.byte	0x04, 0x17
        /*003a*/ 	.short	(.L_15 - .L_14)
.L_14:
        /*003c*/ 	.word	0x00000000
        /*0040*/ 	.short	0x0000
        /*0042*/ 	.short	0x0000
        /*0044*/ 	.byte	0x00, 0xf5, 0x21, 0x00


	//----- nvinfo : EIATTR_SPARSE_MMA_MASK
	.align		4
.L_15:
        /*0048*/ 	.byte	0x03, 0x50
        /*004a*/ 	.short	0x0000


	//----- nvinfo : EIATTR_MAXREG_COUNT
	.align		4
        /*004c*/ 	.byte	0x03, 0x1b
        /*004e*/ 	.short	0x00ff


	//----- nvinfo : EIATTR_MERCURY_ISA_VERSION
	.align		4
        /*0050*/ 	.byte	0x03, 0x5f
        /*0052*/ 	.short	0x0101


	//----- nvinfo : EIATTR_VRC_CTA_INIT_COUNT
	.align		4
        /*0054*/ 	.byte	0x02, 0x4a
	.zero		1
	.zero		1


	//----- nvinfo : EIATTR_EXIT_INSTR_OFFSETS
	.align		4
        /*0058*/ 	.byte	0x04, 0x1c
        /*005a*/ 	.short	(.L_17 - .L_16)


	//   ....[0]....
.L_16:
        /*005c*/ 	.word	0x000000d0


	//   ....[1]....
        /*0060*/ 	.word	0x00000190


	//----- nvinfo : EIATTR_CBANK_PARAM_SIZE
	.align		4
.L_17:
        /*0064*/ 	.byte	0x03, 0x19
        /*0066*/ 	.short	0x001c


	//----- nvinfo : EIATTR_PARAM_CBANK
	.align		4
        /*0068*/ 	.byte	0x04, 0x0a
        /*006a*/ 	.short	(.L_19 - .L_18)
	.align		4
.L_18:
        /*006c*/ 	.word	index@(.nv.constant0._Z10matrix_addPiS_S_i)
        /*0070*/ 	.short	0x0380
        /*0072*/ 	.short	0x001c


	//----- nvinfo : EIATTR_SW_WAR
	.align		4
.L_19:
        /*0074*/ 	.byte	0x04, 0x36
        /*0076*/ 	.short	(.L_21 - .L_20)
.L_20:
        /*0078*/ 	.word	0x00000008
.L_21:


//--------------------- .nv.callgraph             --------------------------
	.section	.nv.callgraph,"",@"SHT_CUDA_CALLGRAPH"
	.align	4
	.sectionentsize	8
	.align		4
        /*0000*/ 	.word	0x00000000
	.align		4
        /*0004*/ 	.word	0xffffffff
	.align		4
        /*0008*/ 	.word	0x00000000
	.align		4
        /*000c*/ 	.word	0xfffffffe
	.align		4
        /*0010*/ 	.word	0x00000000
	.align		4
        /*0014*/ 	.word	0xfffffffd
	.align		4
        /*0018*/ 	.word	0x00000000
	.align		4
        /*001c*/ 	.word	0xfffffffc


//--------------------- .text._Z10matrix_addPiS_S_i --------------------------
	.section	.text._Z10matrix_addPiS_S_i,"ax",@progbits
	.align	128
        .global         _Z10matrix_addPiS_S_i
        .type           _Z10matrix_addPiS_S_i,@function
        .size           _Z10matrix_addPiS_S_i,(.L_x_1 - _Z10matrix_addPiS_S_i)
        .other          _Z10matrix_addPiS_S_i,@"STO_CUDA_ENTRY STV_DEFAULT"
_Z10matrix_addPiS_S_i:
.text._Z10matrix_addPiS_S_i:
[----:B------:R-:W-:Y:S01]  /*0000*/  LDC R1, c[0x0][0x37c] ;  /* 0x0000df00ff017b82 */ /* 0x000fe20000000800 */
[----:B------:R-:W0:Y:S07]  /*0010*/  S2R R2, SR_TID.X ;  /* 0x0000000000027919 */ /* 0x000e2e0000002100 */
[----:B------:R-:W1:Y:S01]  /*0020*/  LDC R0, c[0x0][0x364] ;  /* 0x0000d900ff007b82 */ /* 0x000e620000000800 */
[----:B------:R-:W2:Y:S01]  /*0030*/  LDCU UR6, c[0x0][0x398] ;  /* 0x00007300ff0677ac */ /* 0x000ea20008000800 */
[----:B------:R-:W1:Y:S06]  /*0040*/  S2R R5, SR_TID.Y ;  /* 0x0000000000057919 */ /* 0x000e6c0000002200 */
[----:B------:R-:W0:Y:S08]  /*0050*/  S2UR UR5, SR_CTAID.X ;  /* 0x00000000000579c3 */ /* 0x000e300000002500 */
[----:B------:R-:W0:Y:S08]  /*0060*/  LDC R3, c[0x0][0x360] ;  /* 0x0000d800ff037b82 */ /* 0x000e300000000800 */
[----:B------:R-:W1:Y:S01]  /*0070*/  S2UR UR4, SR_CTAID.Y ;  /* 0x00000000000479c3 */ /* 0x000e620000002600 */
[----:B0-----:R-:W-:-:S05]  /*0080*/  IMAD R3, R3, UR5, R2 ;  /* 0x0000000503037c24 */ /* 0x001fca000f8e0202 */
[----:B------:R-:W-:Y:S01]  /*0090*/  ISETP.GT.AND P0, PT, R3, 0x7, PT ;  /* 0x000000070300780c */ /* 0x000fe20003f04270 */
[----:B-1----:R-:W-:-:S04]  /*00a0*/  IMAD R0, R0, UR4, R5 ;  /* 0x0000000400007c24 */ /* 0x002fc8000f8e0205 */
[C---:B--2---:R-:W-:Y:S01]  /*00b0*/  IMAD R9, R0.reuse, UR6, R3 ;  /* 0x0000000600097c24 */ /* 0x044fe2000f8e0203 */
[----:B------:R-:W-:-:S13]  /*00c0*/  ISETP.GT.U32.OR P0, PT, R0, 0x7, P0 ;  /* 0x000000070000780c */ /* 0x000fda0000704470 */
[----:B------:R-:W-:Y:S05]  /*00d0*/  @P0 EXIT ;  /* 0x000000000000094d */ /* 0x000fea0003800000 */
[----:B------:R-:W0:Y:S01]  /*00e0*/  LDC.64 R2, c[0x0][0x380] ;  /* 0x0000e000ff027b82 */ /* 0x000e220000000a00 */
[----:B------:R-:W1:Y:S07]  /*00f0*/  LDCU.64 UR4, c[0x0][0x358] ;  /* 0x00006b00ff0477ac */ /* 0x000e6e0008000a00 */
[----:B------:R-:W2:Y:S08]  /*0100*/  LDC.64 R4, c[0x0][0x388] ;  /* 0x0000e200ff047b82 */ /* 0x000eb00000000a00 */
[----:B------:R-:W3:Y:S01]  /*0110*/  LDC.64 R6, c[0x0][0x390] ;  /* 0x0000e400ff067b82 */ /* 0x000ee20000000a00 */
[----:B0-----:R-:W-:-:S06]  /*0120*/  IMAD.WIDE R2, R9, 0x4, R2 ;  /* 0x0000000409027825 */ /* 0x001fcc00078e0202 */
[----:B-1----:R-:W4:Y:S01]  /*0130*/  LDG.E R2, desc[UR4][R2.64] ;  /* 0x0000000402027981 */ /* 0x002f22000c1e1900 */
[----:B--2---:R-:W-:-:S06]  /*0140*/  IMAD.WIDE R4, R9, 0x4, R4 ;  /* 0x0000000409047825 */ /* 0x004fcc00078e0204 */
[----:B------:R-:W4:Y:S01]  /*0150*/  LDG.E R5, desc[UR4][R4.64] ;  /* 0x0000000404057981 */ /* 0x000f22000c1e1900 */
[----:B---3--:R-:W-:Y:S01]  /*0160*/  IMAD.WIDE R6, R9, 0x4, R6 ;  /* 0x0000000409067825 */ /* 0x008fe200078e0206 */
[----:B----4-:R-:W-:-:S05]  /*0170*/  IADD3 R9, PT, PT, R2, R5, RZ ;  /* 0x0000000502097210 */ /* 0x010fca0007ffe0ff */
[----:B------:R-:W-:Y:S01]  /*0180*/  STG.E desc[UR4][R6.64], R9 ;  /* 0x0000000906007986 */ /* 0x000fe2000c101904 */
[----:B------:R-:W-:Y:S05]  /*0190*/  EXIT ;  /* 0x000000000000794d */ /* 0x000fea0003800000 */
.L_x_0:
[----:B------:R-:W-:-:S00]  /*01a0*/  BRA `(.L_x_0) ;  /* 0xfffffffc00fc7947 */ /* 0x000fc0000383ffff */
[----:B------:R-:W-:-:S00]  /*01b0*/  NOP ;  /* 0x0000000000007918 */ /* 0x000fc00000000000 */
        /* <DEDUP_REMOVED lines=12> */
.L_x_1:


//--------------------- .nv.shared.reserved.0     --------------------------
	.section	.nv.shared.reserved.0,"aw",@nobits
	.weak		__nv_reservedSMEM_offset_0_alias
	.size		__nv_reservedSMEM_offset_0_alias, 0, 64
	.other		__nv_reservedSMEM_offset_0_alias,@"STO_CUDA_RESERVED_SHARED STV_DEFAULT"
__nv_reservedSMEM_offset_0_alias:
	.zero		0
	.zero		64


//--------------------- .nv.constant0._Z10matrix_addPiS_S_i --------------------------
	.section	.nv.constant0._Z10matrix_addPiS_S_i,"a",@progbits
	.sectionflags	@""
	.align	4
.nv.constant0._Z10matrix_addPiS_S_i:
	.zero		924


//--------------------- SYMBOLS --------------------------

	.type		.nv.reservedSmem.offset0,@object
	.size		.nv.reservedSmem.offset0,0x4
